//
// Generated by NVIDIA NVVM Compiler
//
// Compiler Build ID: CL-36424714
// Cuda compilation tools, release 13.0, V13.0.88
// Based on NVVM 20.0.0
//

.version 9.0
.target sm_100
.address_size 64

	// .globl	_ZN3cub18CUB_300001_SM_10006detail11EmptyKernelIvEEvv
.global .align 1 .b8 _ZN34_INTERNAL_eb5da5f6_4_k_cu_0eb6ed184cuda3std3__436_GLOBAL__N__eb5da5f6_4_k_cu_0eb6ed186ignoreE[1];
.global .align 1 .b8 _ZN34_INTERNAL_eb5da5f6_4_k_cu_0eb6ed184cuda3std3__45__cpo5beginE[1];
.global .align 1 .b8 _ZN34_INTERNAL_eb5da5f6_4_k_cu_0eb6ed184cuda3std3__45__cpo3endE[1];
.global .align 1 .b8 _ZN34_INTERNAL_eb5da5f6_4_k_cu_0eb6ed184cuda3std3__45__cpo6cbeginE[1];
.global .align 1 .b8 _ZN34_INTERNAL_eb5da5f6_4_k_cu_0eb6ed184cuda3std3__45__cpo4cendE[1];
.global .align 1 .b8 _ZN34_INTERNAL_eb5da5f6_4_k_cu_0eb6ed184cuda3std3__45__cpo6rbeginE[1];
.global .align 1 .b8 _ZN34_INTERNAL_eb5da5f6_4_k_cu_0eb6ed184cuda3std3__45__cpo4rendE[1];
.global .align 1 .b8 _ZN34_INTERNAL_eb5da5f6_4_k_cu_0eb6ed184cuda3std3__45__cpo7crbeginE[1];
.global .align 1 .b8 _ZN34_INTERNAL_eb5da5f6_4_k_cu_0eb6ed184cuda3std3__45__cpo5crendE[1];
.global .align 1 .b8 _ZN34_INTERNAL_eb5da5f6_4_k_cu_0eb6ed184cuda3std3__419piecewise_constructE[1];
.global .align 1 .b8 _ZN34_INTERNAL_eb5da5f6_4_k_cu_0eb6ed184cuda3std3__48in_placeE[1];
.global .align 1 .b8 _ZN34_INTERNAL_eb5da5f6_4_k_cu_0eb6ed184cuda3std3__420unreachable_sentinelE[1];
.global .align 1 .b8 _ZN34_INTERNAL_eb5da5f6_4_k_cu_0eb6ed184cuda3std3__47nulloptE[1];
.global .align 1 .b8 _ZN34_INTERNAL_eb5da5f6_4_k_cu_0eb6ed184cuda3std3__48unexpectE[1];
.global .align 1 .b8 _ZN34_INTERNAL_eb5da5f6_4_k_cu_0eb6ed184cuda3std6ranges3__45__cpo4swapE[1];
.global .align 1 .b8 _ZN34_INTERNAL_eb5da5f6_4_k_cu_0eb6ed184cuda3std6ranges3__45__cpo9iter_moveE[1];
.global .align 1 .b8 _ZN34_INTERNAL_eb5da5f6_4_k_cu_0eb6ed184cuda3std6ranges3__45__cpo7advanceE[1];
.global .align 1 .b8 _ZN34_INTERNAL_eb5da5f6_4_k_cu_0eb6ed184cuda3std6ranges3__45__cpo5beginE[1];
.global .align 1 .b8 _ZN34_INTERNAL_eb5da5f6_4_k_cu_0eb6ed184cuda3std6ranges3__45__cpo3endE[1];
.global .align 1 .b8 _ZN34_INTERNAL_eb5da5f6_4_k_cu_0eb6ed184cuda3std6ranges3__45__cpo6cbeginE[1];
.global .align 1 .b8 _ZN34_INTERNAL_eb5da5f6_4_k_cu_0eb6ed184cuda3std6ranges3__45__cpo4cendE[1];
.global .align 1 .b8 _ZN34_INTERNAL_eb5da5f6_4_k_cu_0eb6ed184cuda3std6ranges3__45__cpo9iter_swapE[1];
.global .align 1 .b8 _ZN34_INTERNAL_eb5da5f6_4_k_cu_0eb6ed184cuda3std6ranges3__45__cpo4nextE[1];
.global .align 1 .b8 _ZN34_INTERNAL_eb5da5f6_4_k_cu_0eb6ed184cuda3std6ranges3__45__cpo4prevE[1];
.global .align 1 .b8 _ZN34_INTERNAL_eb5da5f6_4_k_cu_0eb6ed184cuda3std6ranges3__45__cpo4dataE[1];
.global .align 1 .b8 _ZN34_INTERNAL_eb5da5f6_4_k_cu_0eb6ed184cuda3std6ranges3__45__cpo5cdataE[1];
.global .align 1 .b8 _ZN34_INTERNAL_eb5da5f6_4_k_cu_0eb6ed184cuda3std6ranges3__45__cpo4sizeE[1];
.global .align 1 .b8 _ZN34_INTERNAL_eb5da5f6_4_k_cu_0eb6ed184cuda3std6ranges3__45__cpo5ssizeE[1];
.global .align 1 .b8 _ZN34_INTERNAL_eb5da5f6_4_k_cu_0eb6ed184cuda3std6ranges3__45__cpo8distanceE[1];
.global .align 1 .b8 _ZN34_INTERNAL_eb5da5f6_4_k_cu_0eb6ed186thrust24THRUST_300001_SM_1000_NS8cuda_cub3parE[1];
.global .align 1 .b8 _ZN34_INTERNAL_eb5da5f6_4_k_cu_0eb6ed186thrust24THRUST_300001_SM_1000_NS8cuda_cub10par_nosyncE[1];
.global .align 1 .b8 _ZN34_INTERNAL_eb5da5f6_4_k_cu_0eb6ed186thrust24THRUST_300001_SM_1000_NS6system6detail10sequential3seqE[1];
.global .align 1 .b8 _ZN34_INTERNAL_eb5da5f6_4_k_cu_0eb6ed186thrust24THRUST_300001_SM_1000_NS12placeholders2_1E[1];
.global .align 1 .b8 _ZN34_INTERNAL_eb5da5f6_4_k_cu_0eb6ed186thrust24THRUST_300001_SM_1000_NS12placeholders2_2E[1];
.global .align 1 .b8 _ZN34_INTERNAL_eb5da5f6_4_k_cu_0eb6ed186thrust24THRUST_300001_SM_1000_NS12placeholders2_3E[1];
.global .align 1 .b8 _ZN34_INTERNAL_eb5da5f6_4_k_cu_0eb6ed186thrust24THRUST_300001_SM_1000_NS12placeholders2_4E[1];
.global .align 1 .b8 _ZN34_INTERNAL_eb5da5f6_4_k_cu_0eb6ed186thrust24THRUST_300001_SM_1000_NS12placeholders2_5E[1];
.global .align 1 .b8 _ZN34_INTERNAL_eb5da5f6_4_k_cu_0eb6ed186thrust24THRUST_300001_SM_1000_NS12placeholders2_6E[1];
.global .align 1 .b8 _ZN34_INTERNAL_eb5da5f6_4_k_cu_0eb6ed186thrust24THRUST_300001_SM_1000_NS12placeholders2_7E[1];
.global .align 1 .b8 _ZN34_INTERNAL_eb5da5f6_4_k_cu_0eb6ed186thrust24THRUST_300001_SM_1000_NS12placeholders2_8E[1];
.global .align 1 .b8 _ZN34_INTERNAL_eb5da5f6_4_k_cu_0eb6ed186thrust24THRUST_300001_SM_1000_NS12placeholders2_9E[1];
.global .align 1 .b8 _ZN34_INTERNAL_eb5da5f6_4_k_cu_0eb6ed186thrust24THRUST_300001_SM_1000_NS12placeholders3_10E[1];
.global .align 1 .b8 _ZN34_INTERNAL_eb5da5f6_4_k_cu_0eb6ed186thrust24THRUST_300001_SM_1000_NS3seqE[1];

.visible .entry _ZN3cub18CUB_300001_SM_10006detail11EmptyKernelIvEEvv()
{


	ret;

}


// ===== COMPILED SASS (sm_100) =====

	.target	sm_100

	.elftype	@"ET_EXEC"


//--------------------- .note.nv.tkinfo           --------------------------
	.section	.note.nv.tkinfo,"",@"SHT_NOTE"
	.sectionflags	@"SHF_NOTE_NV_TKINFO"
	.tkinfo
        /*0018*/ 	.word	0x00000002
        /*0030*/ 	.string	""
        /*0030*/ 	.string	"ptxas"
        /*0030*/ 	.string	"Cuda compilation tools, release 13.0, V13.0.88"
        /*0030*/ 	.string	"Build cuda_13.0.r13.0/compiler.36424714_0"
        /*0030*/ 	.string	"-arch sm_100 -m 64 "



//--------------------- .note.nv.cuinfo           --------------------------
	.section	.note.nv.cuinfo,"",@"SHT_NOTE"
	.sectionflags	@"SHF_NOTE_NV_CUINFO"
        /*0018*/ 	.short	0x0002
        /*001a*/ 	.short	0x0064
        /*001c*/ 	.short	0x0082
	.zero		2


//--------------------- .nv.info                  --------------------------
	.section	.nv.info,"",@"SHT_CUDA_INFO"
	.align	4


	//----- nvinfo : EIATTR_REGCOUNT
	.align		4
        /*0000*/ 	.byte	0x04, 0x2f
        /*0002*/ 	.short	(.L_44 - .L_43)
	.align		4
.L_43:
        /*0004*/ 	.word	index@(_ZN3cub18CUB_300001_SM_10006detail11EmptyKernelIvEEvv)
        /*0008*/ 	.word	0x00000004


	//----- nvinfo : EIATTR_FRAME_SIZE
	.align		4
.L_44:
        /*000c*/ 	.byte	0x04, 0x11
        /*000e*/ 	.short	(.L_46 - .L_45)
	.align		4
.L_45:
        /*0010*/ 	.word	index@(_ZN3cub18CUB_300001_SM_10006detail11EmptyKernelIvEEvv)
        /*0014*/ 	.word	0x00000000


	//----- nvinfo : EIATTR_MIN_STACK_SIZE
	.align		4
.L_46:
        /*0018*/ 	.byte	0x04, 0x12
        /*001a*/ 	.short	(.L_48 - .L_47)
	.align		4
.L_47:
        /*001c*/ 	.word	index@(_ZN3cub18CUB_300001_SM_10006detail11EmptyKernelIvEEvv)
        /*0020*/ 	.word	0x00000000
.L_48:


//--------------------- .nv.compat                --------------------------
	.section	.nv.compat,"",@"SHT_CUDA_COMPAT_INFO"
	.align	4
        /*0000*/ 	.byte	0x02, 0x09, 0x00, 0x00, 0x02, 0x02, 0x01, 0x00, 0x02, 0x05, 0x05, 0x00, 0x03, 0x07, 0x01, 0x01
        /*0010*/ 	.byte	0x02, 0x03, 0x00, 0x00, 0x02, 0x06, 0x01, 0x00, 0x04, 0x0b, 0x08, 0x00, 0x09, 0x00, 0x00, 0x00
        /*0020*/ 	.byte	0x00, 0x00, 0x00, 0x00


//--------------------- .nv.info._ZN3cub18CUB_300001_SM_10006detail11EmptyKernelIvEEvv --------------------------
	.section	.nv.info._ZN3cub18CUB_300001_SM_10006detail11EmptyKernelIvEEvv,"",@"SHT_CUDA_INFO"
	.sectionflags	@""
	.align	4


	//----- nvinfo : EIATTR_CUDA_API_VERSION
	.align		4
        /*0000*/ 	.byte	0x04, 0x37
        /*0002*/ 	.short	(.L_50 - .L_49)
.L_49:
        /*0004*/ 	.word	0x00000082


	//----- nvinfo : EIATTR_SPARSE_MMA_MASK
	.align		4
.L_50:
        /*0008*/ 	.byte	0x03, 0x50
        /*000a*/ 	.short	0x0000


	//----- nvinfo : EIATTR_MAXREG_COUNT
	.align		4
        /*000c*/ 	.byte	0x03, 0x1b
        /*000e*/ 	.short	0x00ff


	//----- nvinfo : EIATTR_MERCURY_ISA_VERSION
	.align		4
        /*0010*/ 	.byte	0x03, 0x5f
        /*0012*/ 	.short	0x0101


	//----- nvinfo : EIATTR_VRC_CTA_INIT_COUNT
	.align		4
        /*0014*/ 	.byte	0x02, 0x4a
	.zero		1
	.zero		1


	//----- nvinfo : EIATTR_EXIT_INSTR_OFFSETS
	.align		4
        /*0018*/ 	.byte	0x04, 0x1c
        /*001a*/ 	.short	(.L_52 - .L_51)


	//   ....[0]....
.L_51:
        /*001c*/ 	.word	0x00000010


	//----- nvinfo : EIATTR_SW_WAR
	.align		4
.L_52:
        /*0020*/ 	.byte	0x04, 0x36
        /*0022*/ 	.short	(.L_54 - .L_53)
.L_53:
        /*0024*/ 	.word	0x00000008
.L_54:


//--------------------- .nv.callgraph             --------------------------
	.section	.nv.callgraph,"",@"SHT_CUDA_CALLGRAPH"
	.align	4
	.sectionentsize	8
	.align		4
        /*0000*/ 	.word	0x00000000
	.align		4
        /*0004*/ 	.word	0xffffffff
	.align		4
        /*0008*/ 	.word	0x00000000
	.align		4
        /*000c*/ 	.word	0xfffffffe
	.align		4
        /*0010*/ 	.word	0x00000000
	.align		4
        /*0014*/ 	.word	0xfffffffd
	.align		4
        /*0018*/ 	.word	0x00000000
	.align		4
        /*001c*/ 	.word	0xfffffffc


//--------------------- .nv.constant4             --------------------------
	.section	.nv.constant4,"a",@progbits
	.align	8
	.align		8
.nv.constant4:
        /*0000*/ 	.dword	_ZN34_INTERNAL_eb5da5f6_4_k_cu_0eb6ed184cuda3std3__436_GLOBAL__N__eb5da5f6_4_k_cu_0eb6ed186ignoreE
	.align		8
        /*0008*/ 	.dword	_ZN34_INTERNAL_eb5da5f6_4_k_cu_0eb6ed184cuda3std3__45__cpo5beginE
	.align		8
        /*0010*/ 	.dword	_ZN34_INTERNAL_eb5da5f6_4_k_cu_0eb6ed184cuda3std3__45__cpo3endE
	.align		8
        /*0018*/ 	.dword	_ZN34_INTERNAL_eb5da5f6_4_k_cu_0eb6ed184cuda3std3__45__cpo6cbeginE
	.align		8
        /*0020*/ 	.dword	_ZN34_INTERNAL_eb5da5f6_4_k_cu_0eb6ed184cuda3std3__45__cpo4cendE
	.align		8
        /*0028*/ 	.dword	_ZN34_INTERNAL_eb5da5f6_4_k_cu_0eb6ed184cuda3std3__45__cpo6rbeginE
	.align		8
        /*0030*/ 	.dword	_ZN34_INTERNAL_eb5da5f6_4_k_cu_0eb6ed184cuda3std3__45__cpo4rendE
	.align		8
        /*0038*/ 	.dword	_ZN34_INTERNAL_eb5da5f6_4_k_cu_0eb6ed184cuda3std3__45__cpo7crbeginE
	.align		8
        /*0040*/ 	.dword	_ZN34_INTERNAL_eb5da5f6_4_k_cu_0eb6ed184cuda3std3__45__cpo5crendE
	.align		8
        /*0048*/ 	.dword	_ZN34_INTERNAL_eb5da5f6_4_k_cu_0eb6ed184cuda3std3__419piecewise_constructE
	.align		8
        /*0050*/ 	.dword	_ZN34_INTERNAL_eb5da5f6_4_k_cu_0eb6ed184cuda3std3__48in_placeE
	.align		8
        /*0058*/ 	.dword	_ZN34_INTERNAL_eb5da5f6_4_k_cu_0eb6ed184cuda3std3__420unreachable_sentinelE
	.align		8
        /*0060*/ 	.dword	_ZN34_INTERNAL_eb5da5f6_4_k_cu_0eb6ed184cuda3std3__47nulloptE
	.align		8
        /*0068*/ 	.dword	_ZN34_INTERNAL_eb5da5f6_4_k_cu_0eb6ed184cuda3std3__48unexpectE
	.align		8
        /*0070*/ 	.dword	_ZN34_INTERNAL_eb5da5f6_4_k_cu_0eb6ed184cuda3std6ranges3__45__cpo4swapE
	.align		8
        /*0078*/ 	.dword	_ZN34_INTERNAL_eb5da5f6_4_k_cu_0eb6ed184cuda3std6ranges3__45__cpo9iter_moveE
	.align		8
        /*0080*/ 	.dword	_ZN34_INTERNAL_eb5da5f6_4_k_cu_0eb6ed184cuda3std6ranges3__45__cpo7advanceE
	.align		8
        /*0088*/ 	.dword	_ZN34_INTERNAL_eb5da5f6_4_k_cu_0eb6ed184cuda3std6ranges3__45__cpo5beginE
	.align		8
        /*0090*/ 	.dword	_ZN34_INTERNAL_eb5da5f6_4_k_cu_0eb6ed184cuda3std6ranges3__45__cpo3endE
	.align		8
        /*0098*/ 	.dword	_ZN34_INTERNAL_eb5da5f6_4_k_cu_0eb6ed184cuda3std6ranges3__45__cpo6cbeginE
	.align		8
        /*00a0*/ 	.dword	_ZN34_INTERNAL_eb5da5f6_4_k_cu_0eb6ed184cuda3std6ranges3__45__cpo4cendE
	.align		8
        /*00a8*/ 	.dword	_ZN34_INTERNAL_eb5da5f6_4_k_cu_0eb6ed184cuda3std6ranges3__45__cpo9iter_swapE
	.align		8
        /*00b0*/ 	.dword	_ZN34_INTERNAL_eb5da5f6_4_k_cu_0eb6ed184cuda3std6ranges3__45__cpo4nextE
	.align		8
        /*00b8*/ 	.dword	_ZN34_INTERNAL_eb5da5f6_4_k_cu_0eb6ed184cuda3std6ranges3__45__cpo4prevE
	.align		8
        /*00c0*/ 	.dword	_ZN34_INTERNAL_eb5da5f6_4_k_cu_0eb6ed184cuda3std6ranges3__45__cpo4dataE
	.align		8
        /*00c8*/ 	.dword	_ZN34_INTERNAL_eb5da5f6_4_k_cu_0eb6ed184cuda3std6ranges3__45__cpo5cdataE
	.align		8
        /*00d0*/ 	.dword	_ZN34_INTERNAL_eb5da5f6_4_k_cu_0eb6ed184cuda3std6ranges3__45__cpo4sizeE
	.align		8
        /*00d8*/ 	.dword	_ZN34_INTERNAL_eb5da5f6_4_k_cu_0eb6ed184cuda3std6ranges3__45__cpo5ssizeE
	.align		8
        /*00e0*/ 	.dword	_ZN34_INTERNAL_eb5da5f6_4_k_cu_0eb6ed184cuda3std6ranges3__45__cpo8distanceE
	.align		8
        /*00e8*/ 	.dword	_ZN34_INTERNAL_eb5da5f6_4_k_cu_0eb6ed186thrust24THRUST_300001_SM_1000_NS8cuda_cub3parE
	.align		8
        /*00f0*/ 	.dword	_ZN34_INTERNAL_eb5da5f6_4_k_cu_0eb6ed186thrust24THRUST_300001_SM_1000_NS8cuda_cub10par_nosyncE
	.align		8
        /*00f8*/ 	.dword	_ZN34_INTERNAL_eb5da5f6_4_k_cu_0eb6ed186thrust24THRUST_300001_SM_1000_NS6system6detail10sequential3seqE
	.align		8
        /*0100*/ 	.dword	_ZN34_INTERNAL_eb5da5f6_4_k_cu_0eb6ed186thrust24THRUST_300001_SM_1000_NS12placeholders2_1E
	.align		8
        /*0108*/ 	.dword	_ZN34_INTERNAL_eb5da5f6_4_k_cu_0eb6ed186thrust24THRUST_300001_SM_1000_NS12placeholders2_2E
	.align		8
        /*0110*/ 	.dword	_ZN34_INTERNAL_eb5da5f6_4_k_cu_0eb6ed186thrust24THRUST_300001_SM_1000_NS12placeholders2_3E
	.align		8
        /*0118*/ 	.dword	_ZN34_INTERNAL_eb5da5f6_4_k_cu_0eb6ed186thrust24THRUST_300001_SM_1000_NS12placeholders2_4E
	.align		8
        /*0120*/ 	.dword	_ZN34_INTERNAL_eb5da5f6_4_k_cu_0eb6ed186thrust24THRUST_300001_SM_1000_NS12placeholders2_5E
	.align		8
        /*0128*/ 	.dword	_ZN34_INTERNAL_eb5da5f6_4_k_cu_0eb6ed186thrust24THRUST_300001_SM_1000_NS12placeholders2_6E
	.align		8
        /*0130*/ 	.dword	_ZN34_INTERNAL_eb5da5f6_4_k_cu_0eb6ed186thrust24THRUST_300001_SM_1000_NS12placeholders2_7E
	.align		8
        /*0138*/ 	.dword	_ZN34_INTERNAL_eb5da5f6_4_k_cu_0eb6ed186thrust24THRUST_300001_SM_1000_NS12placeholders2_8E
	.align		8
        /*0140*/ 	.dword	_ZN34_INTERNAL_eb5da5f6_4_k_cu_0eb6ed186thrust24THRUST_300001_SM_1000_NS12placeholders2_9E
	.align		8
        /*0148*/ 	.dword	_ZN34_INTERNAL_eb5da5f6_4_k_cu_0eb6ed186thrust24THRUST_300001_SM_1000_NS12placeholders3_10E
	.align		8
        /*0150*/ 	.dword	_ZN34_INTERNAL_eb5da5f6_4_k_cu_0eb6ed186thrust24THRUST_300001_SM_1000_NS3seqE


//--------------------- .text._ZN3cub18CUB_300001_SM_10006detail11EmptyKernelIvEEvv --------------------------
	.section	.text._ZN3cub18CUB_300001_SM_10006detail11EmptyKernelIvEEvv,"ax",@progbits
	.align	128
        .global         _ZN3cub18CUB_300001_SM_10006detail11EmptyKernelIvEEvv
        .type           _ZN3cub18CUB_300001_SM_10006detail11EmptyKernelIvEEvv,@function
        .size           _ZN3cub18CUB_300001_SM_10006detail11EmptyKernelIvEEvv,(.L_x_1 - _ZN3cub18CUB_300001_SM_10006detail11EmptyKernelIvEEvv)
        .other          _ZN3cub18CUB_300001_SM_10006detail11EmptyKernelIvEEvv,@"STO_CUDA_ENTRY STV_DEFAULT"
_ZN3cub18CUB_300001_SM_10006detail11EmptyKernelIvEEvv:
.text._ZN3cub18CUB_300001_SM_10006detail11EmptyKernelIvEEvv:
[----:B------:R-:W-:Y:S01]  /*0000*/  LDC R1, c[0x0][0x37c] ;  /* 0x0000df00ff017b82 */ /* 0x000fe20000000800 */
[----:B------:R-:W-:Y:S05]  /*0010*/  EXIT ;  /* 0x000000000000794d */ /* 0x000fea0003800000 */
.L_x_0:
[----:B------:R-:W-:-:S00]  /*0020*/  BRA `(.L_x_0) ;  /* 0xfffffffc00fc7947 */ /* 0x000fc0000383ffff */
[----:B------:R-:W-:-:S00]  /*0030*/  NOP ;  /* 0x0000000000007918 */ /* 0x000fc00000000000 */
        /* <DEDUP_REMOVED lines=12> */
.L_x_1:


//--------------------- .nv.shared.reserved.0     --------------------------
	.section	.nv.shared.reserved.0,"aw",@nobits
	.weak		__nv_reservedSMEM_offset_0_alias
	.size		__nv_reservedSMEM_offset_0_alias, 0, 64
	.other		__nv_reservedSMEM_offset_0_alias,@"STO_CUDA_RESERVED_SHARED STV_DEFAULT"
__nv_reservedSMEM_offset_0_alias:
	.zero		0
	.zero		64


//--------------------- .nv.global                --------------------------
	.section	.nv.global,"aw",@nobits
.nv.global:
	.type		_ZN34_INTERNAL_eb5da5f6_4_k_cu_0eb6ed186thrust24THRUST_300001_SM_1000_NS3seqE,@object
	.size		_ZN34_INTERNAL_eb5da5f6_4_k_cu_0eb6ed186thrust24THRUST_300001_SM_1000_NS3seqE,(_ZN34_INTERNAL_eb5da5f6_4_k_cu_0eb6ed184cuda3std3__48in_placeE - _ZN34_INTERNAL_eb5da5f6_4_k_cu_0eb6ed186thrust24THRUST_300001_SM_1000_NS3seqE)
_ZN34_INTERNAL_eb5da5f6_4_k_cu_0eb6ed186thrust24THRUST_300001_SM_1000_NS3seqE:
	.zero		1
	.type		_ZN34_INTERNAL_eb5da5f6_4_k_cu_0eb6ed184cuda3std3__48in_placeE,@object
	.size		_ZN34_INTERNAL_eb5da5f6_4_k_cu_0eb6ed184cuda3std3__48in_placeE,(_ZN34_INTERNAL_eb5da5f6_4_k_cu_0eb6ed184cuda3std6ranges3__45__cpo4sizeE - _ZN34_INTERNAL_eb5da5f6_4_k_cu_0eb6ed184cuda3std3__48in_placeE)
_ZN34_INTERNAL_eb5da5f6_4_k_cu_0eb6ed184cuda3std3__48in_placeE:
	.zero		1
	.type		_ZN34_INTERNAL_eb5da5f6_4_k_cu_0eb6ed184cuda3std6ranges3__45__cpo4sizeE,@object
	.size		_ZN34_INTERNAL_eb5da5f6_4_k_cu_0eb6ed184cuda3std6ranges3__45__cpo4sizeE,(_ZN34_INTERNAL_eb5da5f6_4_k_cu_0eb6ed186thrust24THRUST_300001_SM_1000_NS12placeholders2_3E - _ZN34_INTERNAL_eb5da5f6_4_k_cu_0eb6ed184cuda3std6ranges3__45__cpo4sizeE)
_ZN34_INTERNAL_eb5da5f6_4_k_cu_0eb6ed184cuda3std6ranges3__45__cpo4sizeE:
	.zero		1
	.type		_ZN34_INTERNAL_eb5da5f6_4_k_cu_0eb6ed186thrust24THRUST_300001_SM_1000_NS12placeholders2_3E,@object
	.size		_ZN34_INTERNAL_eb5da5f6_4_k_cu_0eb6ed186thrust24THRUST_300001_SM_1000_NS12placeholders2_3E,(_ZN34_INTERNAL_eb5da5f6_4_k_cu_0eb6ed184cuda3std3__45__cpo3endE - _ZN34_INTERNAL_eb5da5f6_4_k_cu_0eb6ed186thrust24THRUST_300001_SM_1000_NS12placeholders2_3E)
_ZN34_INTERNAL_eb5da5f6_4_k_cu_0eb6ed186thrust24THRUST_300001_SM_1000_NS12placeholders2_3E:
	.zero		1
	.type		_ZN34_INTERNAL_eb5da5f6_4_k_cu_0eb6ed184cuda3std3__45__cpo3endE,@object
	.size		_ZN34_INTERNAL_eb5da5f6_4_k_cu_0eb6ed184cuda3std3__45__cpo3endE,(_ZN34_INTERNAL_eb5da5f6_4_k_cu_0eb6ed184cuda3std6ranges3__45__cpo3endE - _ZN34_INTERNAL_eb5da5f6_4_k_cu_0eb6ed184cuda3std3__45__cpo3endE)
_ZN34_INTERNAL_eb5da5f6_4_k_cu_0eb6ed184cuda3std3__45__cpo3endE:
	.zero		1
	.type		_ZN34_INTERNAL_eb5da5f6_4_k_cu_0eb6ed184cuda3std6ranges3__45__cpo3endE,@object
	.size		_ZN34_INTERNAL_eb5da5f6_4_k_cu_0eb6ed184cuda3std6ranges3__45__cpo3endE,(_ZN34_INTERNAL_eb5da5f6_4_k_cu_0eb6ed186thrust24THRUST_300001_SM_1000_NS12placeholders2_7E - _ZN34_INTERNAL_eb5da5f6_4_k_cu_0eb6ed184cuda3std6ranges3__45__cpo3endE)
_ZN34_INTERNAL_eb5da5f6_4_k_cu_0eb6ed184cuda3std6ranges3__45__cpo3endE:
	.zero		1
	.type		_ZN34_INTERNAL_eb5da5f6_4_k_cu_0eb6ed186thrust24THRUST_300001_SM_1000_NS12placeholders2_7E,@object
	.size		_ZN34_INTERNAL_eb5da5f6_4_k_cu_0eb6ed186thrust24THRUST_300001_SM_1000_NS12placeholders2_7E,(_ZN34_INTERNAL_eb5da5f6_4_k_cu_0eb6ed184cuda3std3__45__cpo4rendE - _ZN34_INTERNAL_eb5da5f6_4_k_cu_0eb6ed186thrust24THRUST_300001_SM_1000_NS12placeholders2_7E)
_ZN34_INTERNAL_eb5da5f6_4_k_cu_0eb6ed186thrust24THRUST_300001_SM_1000_NS12placeholders2_7E:
	.zero		1
	.type		_ZN34_INTERNAL_eb5da5f6_4_k_cu_0eb6ed184cuda3std3__45__cpo4rendE,@object
	.size		_ZN34_INTERNAL_eb5da5f6_4_k_cu_0eb6ed184cuda3std3__45__cpo4rendE,(_ZN34_INTERNAL_eb5da5f6_4_k_cu_0eb6ed184cuda3std6ranges3__45__cpo4nextE - _ZN34_INTERNAL_eb5da5f6_4_k_cu_0eb6ed184cuda3std3__45__cpo4rendE)
_ZN34_INTERNAL_eb5da5f6_4_k_cu_0eb6ed184cuda3std3__45__cpo4rendE:
	.zero		1
	.type		_ZN34_INTERNAL_eb5da5f6_4_k_cu_0eb6ed184cuda3std6ranges3__45__cpo4nextE,@object
	.size		_ZN34_INTERNAL_eb5da5f6_4_k_cu_0eb6ed184cuda3std6ranges3__45__cpo4nextE,(_ZN34_INTERNAL_eb5da5f6_4_k_cu_0eb6ed184cuda3std6ranges3__45__cpo4swapE - _ZN34_INTERNAL_eb5da5f6_4_k_cu_0eb6ed184cuda3std6ranges3__45__cpo4nextE)
_ZN34_INTERNAL_eb5da5f6_4_k_cu_0eb6ed184cuda3std6ranges3__45__cpo4nextE:
	.zero		1
	.type		_ZN34_INTERNAL_eb5da5f6_4_k_cu_0eb6ed184cuda3std6ranges3__45__cpo4swapE,@object
	.size		_ZN34_INTERNAL_eb5da5f6_4_k_cu_0eb6ed184cuda3std6ranges3__45__cpo4swapE,(_ZN34_INTERNAL_eb5da5f6_4_k_cu_0eb6ed186thrust24THRUST_300001_SM_1000_NS8cuda_cub10par_nosyncE - _ZN34_INTERNAL_eb5da5f6_4_k_cu_0eb6ed184cuda3std6ranges3__45__cpo4swapE)
_ZN34_INTERNAL_eb5da5f6_4_k_cu_0eb6ed184cuda3std6ranges3__45__cpo4swapE:
	.zero		1
	.type		_ZN34_INTERNAL_eb5da5f6_4_k_cu_0eb6ed186thrust24THRUST_300001_SM_1000_NS8cuda_cub10par_nosyncE,@object
	.size		_ZN34_INTERNAL_eb5da5f6_4_k_cu_0eb6ed186thrust24THRUST_300001_SM_1000_NS8cuda_cub10par_nosyncE,(_ZN34_INTERNAL_eb5da5f6_4_k_cu_0eb6ed186thrust24THRUST_300001_SM_1000_NS12placeholders2_9E - _ZN34_INTERNAL_eb5da5f6_4_k_cu_0eb6ed186thrust24THRUST_300001_SM_1000_NS8cuda_cub10par_nosyncE)
_ZN34_INTERNAL_eb5da5f6_4_k_cu_0eb6ed186thrust24THRUST_300001_SM_1000_NS8cuda_cub10par_nosyncE:
	.zero		1
	.type		_ZN34_INTERNAL_eb5da5f6_4_k_cu_0eb6ed186thrust24THRUST_300001_SM_1000_NS12placeholders2_9E,@object
	.size		_ZN34_INTERNAL_eb5da5f6_4_k_cu_0eb6ed186thrust24THRUST_300001_SM_1000_NS12placeholders2_9E,(_ZN34_INTERNAL_eb5da5f6_4_k_cu_0eb6ed184cuda3std3__45__cpo5crendE - _ZN34_INTERNAL_eb5da5f6_4_k_cu_0eb6ed186thrust24THRUST_300001_SM_1000_NS12placeholders2_9E)
_ZN34_INTERNAL_eb5da5f6_4_k_cu_0eb6ed186thrust24THRUST_300001_SM_1000_NS12placeholders2_9E:
	.zero		1
	.type		_ZN34_INTERNAL_eb5da5f6_4_k_cu_0eb6ed184cuda3std3__45__cpo5crendE,@object
	.size		_ZN34_INTERNAL_eb5da5f6_4_k_cu_0eb6ed184cuda3std3__45__cpo5crendE,(_ZN34_INTERNAL_eb5da5f6_4_k_cu_0eb6ed184cuda3std6ranges3__45__cpo4dataE - _ZN34_INTERNAL_eb5da5f6_4_k_cu_0eb6ed184cuda3std3__45__cpo5crendE)
_ZN34_INTERNAL_eb5da5f6_4_k_cu_0eb6ed184cuda3std3__45__cpo5crendE:
	.zero		1
	.type		_ZN34_INTERNAL_eb5da5f6_4_k_cu_0eb6ed184cuda3std6ranges3__45__cpo4dataE,@object
	.size		_ZN34_INTERNAL_eb5da5f6_4_k_cu_0eb6ed184cuda3std6ranges3__45__cpo4dataE,(_ZN34_INTERNAL_eb5da5f6_4_k_cu_0eb6ed186thrust24THRUST_300001_SM_1000_NS12placeholders2_1E - _ZN34_INTERNAL_eb5da5f6_4_k_cu_0eb6ed184cuda3std6ranges3__45__cpo4dataE)
_ZN34_INTERNAL_eb5da5f6_4_k_cu_0eb6ed184cuda3std6ranges3__45__cpo4dataE:
	.zero		1
	.type		_ZN34_INTERNAL_eb5da5f6_4_k_cu_0eb6ed186thrust24THRUST_300001_SM_1000_NS12placeholders2_1E,@object
	.size		_ZN34_INTERNAL_eb5da5f6_4_k_cu_0eb6ed186thrust24THRUST_300001_SM_1000_NS12placeholders2_1E,(_ZN34_INTERNAL_eb5da5f6_4_k_cu_0eb6ed184cuda3std3__436_GLOBAL__N__eb5da5f6_4_k_cu_0eb6ed186ignoreE - _ZN34_INTERNAL_eb5da5f6_4_k_cu_0eb6ed186thrust24THRUST_300001_SM_1000_NS12placeholders2_1E)
_ZN34_INTERNAL_eb5da5f6_4_k_cu_0eb6ed186thrust24THRUST_300001_SM_1000_NS12placeholders2_1E:
	.zero		1
	.type		_ZN34_INTERNAL_eb5da5f6_4_k_cu_0eb6ed184cuda3std3__436_GLOBAL__N__eb5da5f6_4_k_cu_0eb6ed186ignoreE,@object
	.size		_ZN34_INTERNAL_eb5da5f6_4_k_cu_0eb6ed184cuda3std3__436_GLOBAL__N__eb5da5f6_4_k_cu_0eb6ed186ignoreE,(_ZN34_INTERNAL_eb5da5f6_4_k_cu_0eb6ed184cuda3std6ranges3__45__cpo7advanceE - _ZN34_INTERNAL_eb5da5f6_4_k_cu_0eb6ed184cuda3std3__436_GLOBAL__N__eb5da5f6_4_k_cu_0eb6ed186ignoreE)
_ZN34_INTERNAL_eb5da5f6_4_k_cu_0eb6ed184cuda3std3__436_GLOBAL__N__eb5da5f6_4_k_cu_0eb6ed186ignoreE:
	.zero		1
	.type		_ZN34_INTERNAL_eb5da5f6_4_k_cu_0eb6ed184cuda3std6ranges3__45__cpo7advanceE,@object
	.size		_ZN34_INTERNAL_eb5da5f6_4_k_cu_0eb6ed184cuda3std6ranges3__45__cpo7advanceE,(_ZN34_INTERNAL_eb5da5f6_4_k_cu_0eb6ed186thrust24THRUST_300001_SM_1000_NS12placeholders2_5E - _ZN34_INTERNAL_eb5da5f6_4_k_cu_0eb6ed184cuda3std6ranges3__45__cpo7advanceE)
_ZN34_INTERNAL_eb5da5f6_4_k_cu_0eb6ed184cuda3std6ranges3__45__cpo7advanceE:
	.zero		1
	.type		_ZN34_INTERNAL_eb5da5f6_4_k_cu_0eb6ed186thrust24THRUST_300001_SM_1000_NS12placeholders2_5E,@object
	.size		_ZN34_INTERNAL_eb5da5f6_4_k_cu_0eb6ed186thrust24THRUST_300001_SM_1000_NS12placeholders2_5E,(_ZN34_INTERNAL_eb5da5f6_4_k_cu_0eb6ed184cuda3std3__45__cpo4cendE - _ZN34_INTERNAL_eb5da5f6_4_k_cu_0eb6ed186thrust24THRUST_300001_SM_1000_NS12placeholders2_5E)
_ZN34_INTERNAL_eb5da5f6_4_k_cu_0eb6ed186thrust24THRUST_300001_SM_1000_NS12placeholders2_5E:
	.zero		1
	.type		_ZN34_INTERNAL_eb5da5f6_4_k_cu_0eb6ed184cuda3std3__45__cpo4cendE,@object
	.size		_ZN34_INTERNAL_eb5da5f6_4_k_cu_0eb6ed184cuda3std3__45__cpo4cendE,(_ZN34_INTERNAL_eb5da5f6_4_k_cu_0eb6ed184cuda3std6ranges3__45__cpo4cendE - _ZN34_INTERNAL_eb5da5f6_4_k_cu_0eb6ed184cuda3std3__45__cpo4cendE)
_ZN34_INTERNAL_eb5da5f6_4_k_cu_0eb6ed184cuda3std3__45__cpo4cendE:
	.zero		1
	.type		_ZN34_INTERNAL_eb5da5f6_4_k_cu_0eb6ed184cuda3std6ranges3__45__cpo4cendE,@object
	.size		_ZN34_INTERNAL_eb5da5f6_4_k_cu_0eb6ed184cuda3std6ranges3__45__cpo4cendE,(_ZN34_INTERNAL_eb5da5f6_4_k_cu_0eb6ed184cuda3std3__47nulloptE - _ZN34_INTERNAL_eb5da5f6_4_k_cu_0eb6ed184cuda3std6ranges3__45__cpo4cendE)
_ZN34_INTERNAL_eb5da5f6_4_k_cu_0eb6ed184cuda3std6ranges3__45__cpo4cendE:
	.zero		1
	.type		_ZN34_INTERNAL_eb5da5f6_4_k_cu_0eb6ed184cuda3std3__47nulloptE,@object
	.size		_ZN34_INTERNAL_eb5da5f6_4_k_cu_0eb6ed184cuda3std3__47nulloptE,(_ZN34_INTERNAL_eb5da5f6_4_k_cu_0eb6ed184cuda3std6ranges3__45__cpo8distanceE - _ZN34_INTERNAL_eb5da5f6_4_k_cu_0eb6ed184cuda3std3__47nulloptE)
_ZN34_INTERNAL_eb5da5f6_4_k_cu_0eb6ed184cuda3std3__47nulloptE:
	.zero		1
	.type		_ZN34_INTERNAL_eb5da5f6_4_k_cu_0eb6ed184cuda3std6ranges3__45__cpo8distanceE,@object
	.size		_ZN34_INTERNAL_eb5da5f6_4_k_cu_0eb6ed184cuda3std6ranges3__45__cpo8distanceE,(_ZN34_INTERNAL_eb5da5f6_4_k_cu_0eb6ed186thrust24THRUST_300001_SM_1000_NS12placeholders3_10E - _ZN34_INTERNAL_eb5da5f6_4_k_cu_0eb6ed184cuda3std6ranges3__45__cpo8distanceE)
_ZN34_INTERNAL_eb5da5f6_4_k_cu_0eb6ed184cuda3std6ranges3__45__cpo8distanceE:
	.zero		1
	.type		_ZN34_INTERNAL_eb5da5f6_4_k_cu_0eb6ed186thrust24THRUST_300001_SM_1000_NS12placeholders3_10E,@object
	.size		_ZN34_INTERNAL_eb5da5f6_4_k_cu_0eb6ed186thrust24THRUST_300001_SM_1000_NS12placeholders3_10E,(_ZN34_INTERNAL_eb5da5f6_4_k_cu_0eb6ed184cuda3std3__419piecewise_constructE - _ZN34_INTERNAL_eb5da5f6_4_k_cu_0eb6ed186thrust24THRUST_300001_SM_1000_NS12placeholders3_10E)
_ZN34_INTERNAL_eb5da5f6_4_k_cu_0eb6ed186thrust24THRUST_300001_SM_1000_NS12placeholders3_10E:
	.zero		1
	.type		_ZN34_INTERNAL_eb5da5f6_4_k_cu_0eb6ed184cuda3std3__419piecewise_constructE,@object
	.size		_ZN34_INTERNAL_eb5da5f6_4_k_cu_0eb6ed184cuda3std3__419piecewise_constructE,(_ZN34_INTERNAL_eb5da5f6_4_k_cu_0eb6ed184cuda3std6ranges3__45__cpo5cdataE - _ZN34_INTERNAL_eb5da5f6_4_k_cu_0eb6ed184cuda3std3__419piecewise_constructE)
_ZN34_INTERNAL_eb5da5f6_4_k_cu_0eb6ed184cuda3std3__419piecewise_constructE:
	.zero		1
	.type		_ZN34_INTERNAL_eb5da5f6_4_k_cu_0eb6ed184cuda3std6ranges3__45__cpo5cdataE,@object
	.size		_ZN34_INTERNAL_eb5da5f6_4_k_cu_0eb6ed184cuda3std6ranges3__45__cpo5cdataE,(_ZN34_INTERNAL_eb5da5f6_4_k_cu_0eb6ed186thrust24THRUST_300001_SM_1000_NS12placeholders2_2E - _ZN34_INTERNAL_eb5da5f6_4_k_cu_0eb6ed184cuda3std6ranges3__45__cpo5cdataE)
_ZN34_INTERNAL_eb5da5f6_4_k_cu_0eb6ed184cuda3std6ranges3__45__cpo5cdataE:
	.zero		1
	.type		_ZN34_INTERNAL_eb5da5f6_4_k_cu_0eb6ed186thrust24THRUST_300001_SM_1000_NS12placeholders2_2E,@object
	.size		_ZN34_INTERNAL_eb5da5f6_4_k_cu_0eb6ed186thrust24THRUST_300001_SM_1000_NS12placeholders2_2E,(_ZN34_INTERNAL_eb5da5f6_4_k_cu_0eb6ed184cuda3std3__45__cpo5beginE - _ZN34_INTERNAL_eb5da5f6_4_k_cu_0eb6ed186thrust24THRUST_300001_SM_1000_NS12placeholders2_2E)
_ZN34_INTERNAL_eb5da5f6_4_k_cu_0eb6ed186thrust24THRUST_300001_SM_1000_NS12placeholders2_2E:
	.zero		1
	.type		_ZN34_INTERNAL_eb5da5f6_4_k_cu_0eb6ed184cuda3std3__45__cpo5beginE,@object
	.size		_ZN34_INTERNAL_eb5da5f6_4_k_cu_0eb6ed184cuda3std3__45__cpo5beginE,(_ZN34_INTERNAL_eb5da5f6_4_k_cu_0eb6ed184cuda3std6ranges3__45__cpo5beginE - _ZN34_INTERNAL_eb5da5f6_4_k_cu_0eb6ed184cuda3std3__45__cpo5beginE)
_ZN34_INTERNAL_eb5da5f6_4_k_cu_0eb6ed184cuda3std3__45__cpo5beginE:
	.zero		1
	.type		_ZN34_INTERNAL_eb5da5f6_4_k_cu_0eb6ed184cuda3std6ranges3__45__cpo5beginE,@object
	.size		_ZN34_INTERNAL_eb5da5f6_4_k_cu_0eb6ed184cuda3std6ranges3__45__cpo5beginE,(_ZN34_INTERNAL_eb5da5f6_4_k_cu_0eb6ed186thrust24THRUST_300001_SM_1000_NS12placeholders2_6E - _ZN34_INTERNAL_eb5da5f6_4_k_cu_0eb6ed184cuda3std6ranges3__45__cpo5beginE)
_ZN34_INTERNAL_eb5da5f6_4_k_cu_0eb6ed184cuda3std6ranges3__45__cpo5beginE:
	.zero		1
	.type		_ZN34_INTERNAL_eb5da5f6_4_k_cu_0eb6ed186thrust24THRUST_300001_SM_1000_NS12placeholders2_6E,@object
	.size		_ZN34_INTERNAL_eb5da5f6_4_k_cu_0eb6ed186thrust24THRUST_300001_SM_1000_NS12placeholders2_6E,(_ZN34_INTERNAL_eb5da5f6_4_k_cu_0eb6ed184cuda3std3__45__cpo6rbeginE - _ZN34_INTERNAL_eb5da5f6_4_k_cu_0eb6ed186thrust24THRUST_300001_SM_1000_NS12placeholders2_6E)
_ZN34_INTERNAL_eb5da5f6_4_k_cu_0eb6ed186thrust24THRUST_300001_SM_1000_NS12placeholders2_6E:
	.zero		1
	.type		_ZN34_INTERNAL_eb5da5f6_4_k_cu_0eb6ed184cuda3std3__45__cpo6rbeginE,@object
	.size		_ZN34_INTERNAL_eb5da5f6_4_k_cu_0eb6ed184cuda3std3__45__cpo6rbeginE,(_ZN34_INTERNAL_eb5da5f6_4_k_cu_0eb6ed184cuda3std6ranges3__45__cpo9iter_swapE - _ZN34_INTERNAL_eb5da5f6_4_k_cu_0eb6ed184cuda3std3__45__cpo6rbeginE)
_ZN34_INTERNAL_eb5da5f6_4_k_cu_0eb6ed184cuda3std3__45__cpo6rbeginE:
	.zero		1
	.type		_ZN34_INTERNAL_eb5da5f6_4_k_cu_0eb6ed184cuda3std6ranges3__45__cpo9iter_swapE,@object
	.size		_ZN34_INTERNAL_eb5da5f6_4_k_cu_0eb6ed184cuda3std6ranges3__45__cpo9iter_swapE,(_ZN34_INTERNAL_eb5da5f6_4_k_cu_0eb6ed184cuda3std3__48unexpectE - _ZN34_INTERNAL_eb5da5f6_4_k_cu_0eb6ed184cuda3std6ranges3__45__cpo9iter_swapE)
_ZN34_INTERNAL_eb5da5f6_4_k_cu_0eb6ed184cuda3std6ranges3__45__cpo9iter_swapE:
	.zero		1
	.type		_ZN34_INTERNAL_eb5da5f6_4_k_cu_0eb6ed184cuda3std3__48unexpectE,@object
	.size		_ZN34_INTERNAL_eb5da5f6_4_k_cu_0eb6ed184cuda3std3__48unexpectE,(_ZN34_INTERNAL_eb5da5f6_4_k_cu_0eb6ed186thrust24THRUST_300001_SM_1000_NS8cuda_cub3parE - _ZN34_INTERNAL_eb5da5f6_4_k_cu_0eb6ed184cuda3std3__48unexpectE)
_ZN34_INTERNAL_eb5da5f6_4_k_cu_0eb6ed184cuda3std3__48unexpectE:
	.zero		1
	.type		_ZN34_INTERNAL_eb5da5f6_4_k_cu_0eb6ed186thrust24THRUST_300001_SM_1000_NS8cuda_cub3parE,@object
	.size		_ZN34_INTERNAL_eb5da5f6_4_k_cu_0eb6ed186thrust24THRUST_300001_SM_1000_NS8cuda_cub3parE,(_ZN34_INTERNAL_eb5da5f6_4_k_cu_0eb6ed186thrust24THRUST_300001_SM_1000_NS12placeholders2_4E - _ZN34_INTERNAL_eb5da5f6_4_k_cu_0eb6ed186thrust24THRUST_300001_SM_1000_NS8cuda_cub3parE)
_ZN34_INTERNAL_eb5da5f6_4_k_cu_0eb6ed186thrust24THRUST_300001_SM_1000_NS8cuda_cub3parE:
	.zero		1
	.type		_ZN34_INTERNAL_eb5da5f6_4_k_cu_0eb6ed186thrust24THRUST_300001_SM_1000_NS12placeholders2_4E,@object
	.size		_ZN34_INTERNAL_eb5da5f6_4_k_cu_0eb6ed186thrust24THRUST_300001_SM_1000_NS12placeholders2_4E,(_ZN34_INTERNAL_eb5da5f6_4_k_cu_0eb6ed184cuda3std3__45__cpo6cbeginE - _ZN34_INTERNAL_eb5da5f6_4_k_cu_0eb6ed186thrust24THRUST_300001_SM_1000_NS12placeholders2_4E)
_ZN34_INTERNAL_eb5da5f6_4_k_cu_0eb6ed186thrust24THRUST_300001_SM_1000_NS12placeholders2_4E:
	.zero		1
	.type		_ZN34_INTERNAL_eb5da5f6_4_k_cu_0eb6ed184cuda3std3__45__cpo6cbeginE,@object
	.size		_ZN34_INTERNAL_eb5da5f6_4_k_cu_0eb6ed184cuda3std3__45__cpo6cbeginE,(_ZN34_INTERNAL_eb5da5f6_4_k_cu_0eb6ed184cuda3std6ranges3__45__cpo6cbeginE - _ZN34_INTERNAL_eb5da5f6_4_k_cu_0eb6ed184cuda3std3__45__cpo6cbeginE)
_ZN34_INTERNAL_eb5da5f6_4_k_cu_0eb6ed184cuda3std3__45__cpo6cbeginE:
	.zero		1
	.type		_ZN34_INTERNAL_eb5da5f6_4_k_cu_0eb6ed184cuda3std6ranges3__45__cpo6cbeginE,@object
	.size		_ZN34_INTERNAL_eb5da5f6_4_k_cu_0eb6ed184cuda3std6ranges3__45__cpo6cbeginE,(_ZN34_INTERNAL_eb5da5f6_4_k_cu_0eb6ed184cuda3std3__420unreachable_sentinelE - _ZN34_INTERNAL_eb5da5f6_4_k_cu_0eb6ed184cuda3std6ranges3__45__cpo6cbeginE)
_ZN34_INTERNAL_eb5da5f6_4_k_cu_0eb6ed184cuda3std6ranges3__45__cpo6cbeginE:
	.zero		1
	.type		_ZN34_INTERNAL_eb5da5f6_4_k_cu_0eb6ed184cuda3std3__420unreachable_sentinelE,@object
	.size		_ZN34_INTERNAL_eb5da5f6_4_k_cu_0eb6ed184cuda3std3__420unreachable_sentinelE,(_ZN34_INTERNAL_eb5da5f6_4_k_cu_0eb6ed184cuda3std6ranges3__45__cpo5ssizeE - _ZN34_INTERNAL_eb5da5f6_4_k_cu_0eb6ed184cuda3std3__420unreachable_sentinelE)
_ZN34_INTERNAL_eb5da5f6_4_k_cu_0eb6ed184cuda3std3__420unreachable_sentinelE:
	.zero		1
	.type		_ZN34_INTERNAL_eb5da5f6_4_k_cu_0eb6ed184cuda3std6ranges3__45__cpo5ssizeE,@object
	.size		_ZN34_INTERNAL_eb5da5f6_4_k_cu_0eb6ed184cuda3std6ranges3__45__cpo5ssizeE,(_ZN34_INTERNAL_eb5da5f6_4_k_cu_0eb6ed186thrust24THRUST_300001_SM_1000_NS12placeholders2_8E - _ZN34_INTERNAL_eb5da5f6_4_k_cu_0eb6ed184cuda3std6ranges3__45__cpo5ssizeE)
_ZN34_INTERNAL_eb5da5f6_4_k_cu_0eb6ed184cuda3std6ranges3__45__cpo5ssizeE:
	.zero		1
	.type		_ZN34_INTERNAL_eb5da5f6_4_k_cu_0eb6ed186thrust24THRUST_300001_SM_1000_NS12placeholders2_8E,@object
	.size		_ZN34_INTERNAL_eb5da5f6_4_k_cu_0eb6ed186thrust24THRUST_300001_SM_1000_NS12placeholders2_8E,(_ZN34_INTERNAL_eb5da5f6_4_k_cu_0eb6ed184cuda3std3__45__cpo7crbeginE - _ZN34_INTERNAL_eb5da5f6_4_k_cu_0eb6ed186thrust24THRUST_300001_SM_1000_NS12placeholders2_8E)
_ZN34_INTERNAL_eb5da5f6_4_k_cu_0eb6ed186thrust24THRUST_300001_SM_1000_NS12placeholders2_8E:
	.zero		1
	.type		_ZN34_INTERNAL_eb5da5f6_4_k_cu_0eb6ed184cuda3std3__45__cpo7crbeginE,@object
	.size		_ZN34_INTERNAL_eb5da5f6_4_k_cu_0eb6ed184cuda3std3__45__cpo7crbeginE,(_ZN34_INTERNAL_eb5da5f6_4_k_cu_0eb6ed184cuda3std6ranges3__45__cpo4prevE - _ZN34_INTERNAL_eb5da5f6_4_k_cu_0eb6ed184cuda3std3__45__cpo7crbeginE)
_ZN34_INTERNAL_eb5da5f6_4_k_cu_0eb6ed184cuda3std3__45__cpo7crbeginE:
	.zero		1
	.type		_ZN34_INTERNAL_eb5da5f6_4_k_cu_0eb6ed184cuda3std6ranges3__45__cpo4prevE,@object
	.size		_ZN34_INTERNAL_eb5da5f6_4_k_cu_0eb6ed184cuda3std6ranges3__45__cpo4prevE,(_ZN34_INTERNAL_eb5da5f6_4_k_cu_0eb6ed184cuda3std6ranges3__45__cpo9iter_moveE - _ZN34_INTERNAL_eb5da5f6_4_k_cu_0eb6ed184cuda3std6ranges3__45__cpo4prevE)
_ZN34_INTERNAL_eb5da5f6_4_k_cu_0eb6ed184cuda3std6ranges3__45__cpo4prevE:
	.zero		1
	.type		_ZN34_INTERNAL_eb5da5f6_4_k_cu_0eb6ed184cuda3std6ranges3__45__cpo9iter_moveE,@object
	.size		_ZN34_INTERNAL_eb5da5f6_4_k_cu_0eb6ed184cuda3std6ranges3__45__cpo9iter_moveE,(_ZN34_INTERNAL_eb5da5f6_4_k_cu_0eb6ed186thrust24THRUST_300001_SM_1000_NS6system6detail10sequential3seqE - _ZN34_INTERNAL_eb5da5f6_4_k_cu_0eb6ed184cuda3std6ranges3__45__cpo9iter_moveE)
_ZN34_INTERNAL_eb5da5f6_4_k_cu_0eb6ed184cuda3std6ranges3__45__cpo9iter_moveE:
	.zero		1
	.type		_ZN34_INTERNAL_eb5da5f6_4_k_cu_0eb6ed186thrust24THRUST_300001_SM_1000_NS6system6detail10sequential3seqE,@object
	.size		_ZN34_INTERNAL_eb5da5f6_4_k_cu_0eb6ed186thrust24THRUST_300001_SM_1000_NS6system6detail10sequential3seqE,(.L_31 - _ZN34_INTERNAL_eb5da5f6_4_k_cu_0eb6ed186thrust24THRUST_300001_SM_1000_NS6system6detail10sequential3seqE)
_ZN34_INTERNAL_eb5da5f6_4_k_cu_0eb6ed186thrust24THRUST_300001_SM_1000_NS6system6detail10sequential3seqE:
	.zero		1
.L_31:


//--------------------- .nv.constant0._ZN3cub18CUB_300001_SM_10006detail11EmptyKernelIvEEvv --------------------------
	.section	.nv.constant0._ZN3cub18CUB_300001_SM_10006detail11EmptyKernelIvEEvv,"a",@progbits
	.sectionflags	@""
	.align	4
.nv.constant0._ZN3cub18CUB_300001_SM_10006detail11EmptyKernelIvEEvv:
	.zero		896


//--------------------- SYMBOLS --------------------------

	.type		.nv.reservedSmem.offset0,@object
	.size		.nv.reservedSmem.offset0,0x4
